//
// Generated by NVIDIA NVVM Compiler
//
// Compiler Build ID: CL-36424714
// Cuda compilation tools, release 13.0, V13.0.88
// Based on NVVM 20.0.0
//

.version 9.0
.target sm_100
.address_size 64

	// .globl	_Z13setRowReadRowPi
// _ZZ13setRowReadRowPiE4tile has been demoted
// _ZZ13setColReadColPiE4tile has been demoted
.extern .shared .align 16 .b8 tile[];

.visible .entry _Z13setRowReadRowPi(
	.param .u64 .ptr .align 1 _Z13setRowReadRowPi_param_0
)
{
	.reg .b32 	%r<17>;
	.reg .b64 	%rd<5>;
	// demoted variable
	.shared .align 4 .b8 _ZZ13setRowReadRowPiE4tile[2048];
	ld.param.u64 	%rd1, [_Z13setRowReadRowPi_param_0];
	cvta.to.global.u64 	%rd2, %rd1;
	mov.u32 	%r1, %nctaid.x;
	mov.u32 	%r2, %ctaid.y;
	mov.u32 	%r3, %ctaid.x;
	mad.lo.s32 	%r4, %r1, %r2, %r3;
	mov.u32 	%r5, %ntid.x;
	mov.u32 	%r6, %ntid.y;
	mov.u32 	%r7, %tid.y;
	mov.u32 	%r8, %tid.x;
	mad.lo.s32 	%r9, %r4, %r6, %r7;
	mad.lo.s32 	%r10, %r9, %r5, %r8;
	shl.b32 	%r11, %r7, 7;
	mov.u32 	%r12, _ZZ13setRowReadRowPiE4tile;
	add.s32 	%r13, %r12, %r11;
	shl.b32 	%r14, %r8, 2;
	add.s32 	%r15, %r13, %r14;
	st.shared.u32 	[%r15], %r10;
	bar.sync 	0;
	ld.shared.u32 	%r16, [%r15];
	mul.wide.u32 	%rd3, %r10, 4;
	add.s64 	%rd4, %rd2, %rd3;
	st.global.u32 	[%rd4], %r16;
	ret;

}
	// .globl	_Z13setColReadColPi
.visible .entry _Z13setColReadColPi(
	.param .u64 .ptr .align 1 _Z13setColReadColPi_param_0
)
{
	.reg .b32 	%r<17>;
	.reg .b64 	%rd<5>;
	// demoted variable
	.shared .align 4 .b8 _ZZ13setColReadColPiE4tile[2048];
	ld.param.u64 	%rd1, [_Z13setColReadColPi_param_0];
	cvta.to.global.u64 	%rd2, %rd1;
	mov.u32 	%r1, %nctaid.x;
	mov.u32 	%r2, %ctaid.y;
	mov.u32 	%r3, %ctaid.x;
	mad.lo.s32 	%r4, %r1, %r2, %r3;
	mov.u32 	%r5, %ntid.x;
	mov.u32 	%r6, %ntid.y;
	mov.u32 	%r7, %tid.y;
	mov.u32 	%r8, %tid.x;
	mad.lo.s32 	%r9, %r4, %r6, %r7;
	mad.lo.s32 	%r10, %r9, %r5, %r8;
	shl.b32 	%r11, %r8, 6;
	mov.u32 	%r12, _ZZ13setColReadColPiE4tile;
	add.s32 	%r13, %r12, %r11;
	shl.b32 	%r14, %r7, 2;
	add.s32 	%r15, %r13, %r14;
	st.shared.u32 	[%r15], %r10;
	bar.sync 	0;
	ld.shared.u32 	%r16, [%r15];
	mul.wide.u32 	%rd3, %r10, 4;
	add.s64 	%rd4, %rd2, %rd3;
	st.global.u32 	[%rd4], %r16;
	ret;

}
	// .globl	_Z13setRowReadColPi
.visible .entry _Z13setRowReadColPi(
	.param .u64 .ptr .align 1 _Z13setRowReadColPi_param_0
)
{
	.reg .b32 	%r<21>;
	.reg .b64 	%rd<5>;

	ld.param.u64 	%rd1, [_Z13setRowReadColPi_param_0];
	cvta.to.global.u64 	%rd2, %rd1;
	mov.u32 	%r1, %nctaid.x;
	mov.u32 	%r2, %ctaid.y;
	mov.u32 	%r3, %ctaid.x;
	mad.lo.s32 	%r4, %r1, %r2, %r3;
	mov.u32 	%r5, %ntid.x;
	mov.u32 	%r6, %ntid.y;
	mov.u32 	%r7, %tid.y;
	mov.u32 	%r8, %tid.x;
	mad.lo.s32 	%r9, %r4, %r6, %r7;
	mad.lo.s32 	%r10, %r9, %r5, %r8;
	div.u32 	%r11, %r10, %r6;
	mul.lo.s32 	%r12, %r11, %r6;
	sub.s32 	%r13, %r10, %r12;
	shl.b32 	%r14, %r10, 2;
	mov.u32 	%r15, tile;
	add.s32 	%r16, %r15, %r14;
	st.shared.u32 	[%r16], %r10;
	bar.sync 	0;
	mad.lo.s32 	%r17, %r13, %r5, %r11;
	shl.b32 	%r18, %r17, 2;
	add.s32 	%r19, %r15, %r18;
	ld.shared.u32 	%r20, [%r19];
	mul.wide.u32 	%rd3, %r10, 4;
	add.s64 	%rd4, %rd2, %rd3;
	st.global.u32 	[%rd4], %r20;
	ret;

}


// ===== COMPILED SASS (sm_100) =====

	.target	sm_100

	.elftype	@"ET_EXEC"


//--------------------- .note.nv.tkinfo           --------------------------
	.section	.note.nv.tkinfo,"",@"SHT_NOTE"
	.sectionflags	@"SHF_NOTE_NV_TKINFO"
	.tkinfo
        /*0018*/ 	.word	0x00000002
        /*0030*/ 	.string	""
        /*0030*/ 	.string	"ptxas"
        /*0030*/ 	.string	"Cuda compilation tools, release 13.0, V13.0.88"
        /*0030*/ 	.string	"Build cuda_13.0.r13.0/compiler.36424714_0"
        /*0030*/ 	.string	"-arch sm_100 -m 64 "



//--------------------- .note.nv.cuinfo           --------------------------
	.section	.note.nv.cuinfo,"",@"SHT_NOTE"
	.sectionflags	@"SHF_NOTE_NV_CUINFO"
        /*0018*/ 	.short	0x0002
        /*001a*/ 	.short	0x0064
        /*001c*/ 	.short	0x0082
	.zero		2


//--------------------- .nv.info                  --------------------------
	.section	.nv.info,"",@"SHT_CUDA_INFO"
	.align	4


	//----- nvinfo : EIATTR_REGCOUNT
	.align		4
        /*0000*/ 	.byte	0x04, 0x2f
        /*0002*/ 	.short	(.L_1 - .L_0)
	.align		4
.L_0:
        /*0004*/ 	.word	index@(_Z13setRowReadRowPi)
        /*0008*/ 	.word	0x0000000a


	//----- nvinfo : EIATTR_FRAME_SIZE
	.align		4
.L_1:
        /*000c*/ 	.byte	0x04, 0x11
        /*000e*/ 	.short	(.L_3 - .L_2)
	.align		4
.L_2:
        /*0010*/ 	.word	index@(_Z13setRowReadRowPi)
        /*0014*/ 	.word	0x00000000


	//----- nvinfo : EIATTR_REGCOUNT
	.align		4
.L_3:
        /*0018*/ 	.byte	0x04, 0x2f
        /*001a*/ 	.short	(.L_5 - .L_4)
	.align		4
.L_4:
        /*001c*/ 	.word	index@(_Z13setColReadColPi)
        /*0020*/ 	.word	0x0000000a


	//----- nvinfo : EIATTR_FRAME_SIZE
	.align		4
.L_5:
        /*0024*/ 	.byte	0x04, 0x11
        /*0026*/ 	.short	(.L_7 - .L_6)
	.align		4
.L_6:
        /*0028*/ 	.word	index@(_Z13setColReadColPi)
        /*002c*/ 	.word	0x00000000


	//----- nvinfo : EIATTR_REGCOUNT
	.align		4
.L_7:
        /*0030*/ 	.byte	0x04, 0x2f
        /*0032*/ 	.short	(.L_9 - .L_8)
	.align		4
.L_8:
        /*0034*/ 	.word	index@(_Z13setRowReadColPi)
        /*0038*/ 	.word	0x0000000c


	//----- nvinfo : EIATTR_FRAME_SIZE
	.align		4
.L_9:
        /*003c*/ 	.byte	0x04, 0x11
        /*003e*/ 	.short	(.L_11 - .L_10)
	.align		4
.L_10:
        /*0040*/ 	.word	index@(_Z13setRowReadColPi)
        /*0044*/ 	.word	0x00000000


	//----- nvinfo : EIATTR_MIN_STACK_SIZE
	.align		4
.L_11:
        /*0048*/ 	.byte	0x04, 0x12
        /*004a*/ 	.short	(.L_13 - .L_12)
	.align		4
.L_12:
        /*004c*/ 	.word	index@(_Z13setRowReadColPi)
        /*0050*/ 	.word	0x00000000


	//----- nvinfo : EIATTR_MIN_STACK_SIZE
	.align		4
.L_13:
        /*0054*/ 	.byte	0x04, 0x12
        /*0056*/ 	.short	(.L_15 - .L_14)
	.align		4
.L_14:
        /*0058*/ 	.word	index@(_Z13setColReadColPi)
        /*005c*/ 	.word	0x00000000


	//----- nvinfo : EIATTR_MIN_STACK_SIZE
	.align		4
.L_15:
        /*0060*/ 	.byte	0x04, 0x12
        /*0062*/ 	.short	(.L_17 - .L_16)
	.align		4
.L_16:
        /*0064*/ 	.word	index@(_Z13setRowReadRowPi)
        /*0068*/ 	.word	0x00000000
.L_17:


//--------------------- .nv.compat                --------------------------
	.section	.nv.compat,"",@"SHT_CUDA_COMPAT_INFO"
	.align	4
        /*0000*/ 	.byte	0x02, 0x09, 0x00, 0x00, 0x02, 0x02, 0x01, 0x00, 0x02, 0x05, 0x05, 0x00, 0x03, 0x07, 0x01, 0x01
        /*0010*/ 	.byte	0x02, 0x03, 0x00, 0x00, 0x02, 0x06, 0x01, 0x00, 0x04, 0x0b, 0x08, 0x00, 0x09, 0x00, 0x00, 0x00
        /*0020*/ 	.byte	0x00, 0x00, 0x00, 0x00


//--------------------- .nv.info._Z13setRowReadColPi --------------------------
	.section	.nv.info._Z13setRowReadColPi,"",@"SHT_CUDA_INFO"
	.sectionflags	@""
	.align	4


	//----- nvinfo : EIATTR_CUDA_API_VERSION
	.align		4
        /*0000*/ 	.byte	0x04, 0x37
        /*0002*/ 	.short	(.L_19 - .L_18)
.L_18:
        /*0004*/ 	.word	0x00000082


	//----- nvinfo : EIATTR_KPARAM_INFO
	.align		4
.L_19:
        /*0008*/ 	.byte	0x04, 0x17
        /*000a*/ 	.short	(.L_21 - .L_20)
.L_20:
        /*000c*/ 	.word	0x00000000
        /*0010*/ 	.short	0x0000
        /*0012*/ 	.short	0x0000
        /*0014*/ 	.byte	0x00, 0xf5, 0x21, 0x00


	//----- nvinfo : EIATTR_SPARSE_MMA_MASK
	.align		4
.L_21:
        /*0018*/ 	.byte	0x03, 0x50
        /*001a*/ 	.short	0x0000


	//----- nvinfo : EIATTR_MAXREG_COUNT
	.align		4
        /*001c*/ 	.byte	0x03, 0x1b
        /*001e*/ 	.short	0x00ff


	//----- nvinfo : EIATTR_NUM_BARRIERS
	.align		4
        /*0020*/ 	.byte	0x02, 0x4c
        /*0022*/ 	.byte	0x01
	.zero		1


	//----- nvinfo : EIATTR_MERCURY_ISA_VERSION
	.align		4
        /*0024*/ 	.byte	0x03, 0x5f
        /*0026*/ 	.short	0x0101


	//----- nvinfo : EIATTR_VRC_CTA_INIT_COUNT
	.align		4
        /*0028*/ 	.byte	0x02, 0x4a
	.zero		1
	.zero		1


	//----- nvinfo : EIATTR_EXIT_INSTR_OFFSETS
	.align		4
        /*002c*/ 	.byte	0x04, 0x1c
        /*002e*/ 	.short	(.L_23 - .L_22)


	//   ....[0]....
.L_22:
        /*0030*/ 	.word	0x000002c0


	//----- nvinfo : EIATTR_CBANK_PARAM_SIZE
	.align		4
.L_23:
        /*0034*/ 	.byte	0x03, 0x19
        /*0036*/ 	.short	0x0008


	//----- nvinfo : EIATTR_PARAM_CBANK
	.align		4
        /*0038*/ 	.byte	0x04, 0x0a
        /*003a*/ 	.short	(.L_25 - .L_24)
	.align		4
.L_24:
        /*003c*/ 	.word	index@(.nv.constant0._Z13setRowReadColPi)
        /*0040*/ 	.short	0x0380
        /*0042*/ 	.short	0x0008


	//----- nvinfo : EIATTR_SW_WAR
	.align		4
.L_25:
        /*0044*/ 	.byte	0x04, 0x36
        /*0046*/ 	.short	(.L_27 - .L_26)
.L_26:
        /*0048*/ 	.word	0x00000008
.L_27:


//--------------------- .nv.info._Z13setColReadColPi --------------------------
	.section	.nv.info._Z13setColReadColPi,"",@"SHT_CUDA_INFO"
	.sectionflags	@""
	.align	4


	//----- nvinfo : EIATTR_CUDA_API_VERSION
	.align		4
        /*0000*/ 	.byte	0x04, 0x37
        /*0002*/ 	.short	(.L_29 - .L_28)
.L_28:
        /*0004*/ 	.word	0x00000082


	//----- nvinfo : EIATTR_KPARAM_INFO
	.align		4
.L_29:
        /*0008*/ 	.byte	0x04, 0x17
        /*000a*/ 	.short	(.L_31 - .L_30)
.L_30:
        /*000c*/ 	.word	0x00000000
        /*0010*/ 	.short	0x0000
        /*0012*/ 	.short	0x0000
        /*0014*/ 	.byte	0x00, 0xf5, 0x21, 0x00


	//----- nvinfo : EIATTR_SPARSE_MMA_MASK
	.align		4
.L_31:
        /*0018*/ 	.byte	0x03, 0x50
        /*001a*/ 	.short	0x0000


	//----- nvinfo : EIATTR_MAXREG_COUNT
	.align		4
        /*001c*/ 	.byte	0x03, 0x1b
        /*001e*/ 	.short	0x00ff


	//----- nvinfo : EIATTR_NUM_BARRIERS
	.align		4
        /*0020*/ 	.byte	0x02, 0x4c
        /*0022*/ 	.byte	0x01
	.zero		1


	//----- nvinfo : EIATTR_MERCURY_ISA_VERSION
	.align		4
        /*0024*/ 	.byte	0x03, 0x5f
        /*0026*/ 	.short	0x0101


	//----- nvinfo : EIATTR_VRC_CTA_INIT_COUNT
	.align		4
        /*0028*/ 	.byte	0x02, 0x4a
	.zero		1
	.zero		1


	//----- nvinfo : EIATTR_EXIT_INSTR_OFFSETS
	.align		4
        /*002c*/ 	.byte	0x04, 0x1c
        /*002e*/ 	.short	(.L_33 - .L_32)


	//   ....[0]....
.L_32:
        /*0030*/ 	.word	0x00000170


	//----- nvinfo : EIATTR_CBANK_PARAM_SIZE
	.align		4
.L_33:
        /*0034*/ 	.byte	0x03, 0x19
        /*0036*/ 	.short	0x0008


	//----- nvinfo : EIATTR_PARAM_CBANK
	.align		4
        /*0038*/ 	.byte	0x04, 0x0a
        /*003a*/ 	.short	(.L_35 - .L_34)
	.align		4
.L_34:
        /*003c*/ 	.word	index@(.nv.constant0._Z13setColReadColPi)
        /*0040*/ 	.short	0x0380
        /*0042*/ 	.short	0x0008


	//----- nvinfo : EIATTR_SW_WAR
	.align		4
.L_35:
        /*0044*/ 	.byte	0x04, 0x36
        /*0046*/ 	.short	(.L_37 - .L_36)
.L_36:
        /*0048*/ 	.word	0x00000008
.L_37:


//--------------------- .nv.info._Z13setRowReadRowPi --------------------------
	.section	.nv.info._Z13setRowReadRowPi,"",@"SHT_CUDA_INFO"
	.sectionflags	@""
	.align	4


	//----- nvinfo : EIATTR_CUDA_API_VERSION
	.align		4
        /*0000*/ 	.byte	0x04, 0x37
        /*0002*/ 	.short	(.L_39 - .L_38)
.L_38:
        /*0004*/ 	.word	0x00000082


	//----- nvinfo : EIATTR_KPARAM_INFO
	.align		4
.L_39:
        /*0008*/ 	.byte	0x04, 0x17
        /*000a*/ 	.short	(.L_41 - .L_40)
.L_40:
        /*000c*/ 	.word	0x00000000
        /*0010*/ 	.short	0x0000
        /*0012*/ 	.short	0x0000
        /*0014*/ 	.byte	0x00, 0xf5, 0x21, 0x00


	//----- nvinfo : EIATTR_SPARSE_MMA_MASK
	.align		4
.L_41:
        /*0018*/ 	.byte	0x03, 0x50
        /*001a*/ 	.short	0x0000


	//----- nvinfo : EIATTR_MAXREG_COUNT
	.align		4
        /*001c*/ 	.byte	0x03, 0x1b
        /*001e*/ 	.short	0x00ff


	//----- nvinfo : EIATTR_NUM_BARRIERS
	.align		4
        /*0020*/ 	.byte	0x02, 0x4c
        /*0022*/ 	.byte	0x01
	.zero		1


	//----- nvinfo : EIATTR_MERCURY_ISA_VERSION
	.align		4
        /*0024*/ 	.byte	0x03, 0x5f
        /*0026*/ 	.short	0x0101


	//----- nvinfo : EIATTR_VRC_CTA_INIT_COUNT
	.align		4
        /*0028*/ 	.byte	0x02, 0x4a
	.zero		1
	.zero		1


	//----- nvinfo : EIATTR_EXIT_INSTR_OFFSETS
	.align		4
        /*002c*/ 	.byte	0x04, 0x1c
        /*002e*/ 	.short	(.L_43 - .L_42)


	//   ....[0]....
.L_42:
        /*0030*/ 	.word	0x00000170


	//----- nvinfo : EIATTR_CBANK_PARAM_SIZE
	.align		4
.L_43:
        /*0034*/ 	.byte	0x03, 0x19
        /*0036*/ 	.short	0x0008


	//----- nvinfo : EIATTR_PARAM_CBANK
	.align		4
        /*0038*/ 	.byte	0x04, 0x0a
        /*003a*/ 	.short	(.L_45 - .L_44)
	.align		4
.L_44:
        /*003c*/ 	.word	index@(.nv.constant0._Z13setRowReadRowPi)
        /*0040*/ 	.short	0x0380
        /*0042*/ 	.short	0x0008


	//----- nvinfo : EIATTR_SW_WAR
	.align		4
.L_45:
        /*0044*/ 	.byte	0x04, 0x36
        /*0046*/ 	.short	(.L_47 - .L_46)
.L_46:
        /*0048*/ 	.word	0x00000008
.L_47:


//--------------------- .nv.callgraph             --------------------------
	.section	.nv.callgraph,"",@"SHT_CUDA_CALLGRAPH"
	.align	4
	.sectionentsize	8
	.align		4
        /*0000*/ 	.word	0x00000000
	.align		4
        /*0004*/ 	.word	0xffffffff
	.align		4
        /*0008*/ 	.word	0x00000000
	.align		4
        /*000c*/ 	.word	0xfffffffe
	.align		4
        /*0010*/ 	.word	0x00000000
	.align		4
        /*0014*/ 	.word	0xfffffffd
	.align		4
        /*0018*/ 	.word	0x00000000
	.align		4
        /*001c*/ 	.word	0xfffffffc


//--------------------- .text._Z13setRowReadColPi --------------------------
	.section	.text._Z13setRowReadColPi,"ax",@progbits
	.align	128
        .global         _Z13setRowReadColPi
        .type           _Z13setRowReadColPi,@function
        .size           _Z13setRowReadColPi,(.L_x_3 - _Z13setRowReadColPi)
        .other          _Z13setRowReadColPi,@"STO_CUDA_ENTRY STV_DEFAULT"
_Z13setRowReadColPi:
.text._Z13setRowReadColPi:
[----:B------:R-:W-:Y:S01]  /*0000*/  LDC R1, c[0x0][0x37c] ;  /* 0x0000df00ff017b82 */ /* 0x000fe20000000800 */
[----:B------:R-:W0:Y:S01]  /*0010*/  LDCU UR4, c[0x0][0x370] ;  /* 0x00006e00ff0477ac */ /* 0x000e220008000800 */
[----:B------:R-:W1:Y:S06]  /*0020*/  S2R R4, SR_TID.Y ;  /* 0x0000000000047919 */ /* 0x000e6c0000002200 */
[----:B------:R-:W-:Y:S01]  /*0030*/  S2UR UR5, SR_CTAID.Y ;  /* 0x00000000000579c3 */ /* 0x000fe20000002600 */
[----:B------:R-:W2:Y:S01]  /*0040*/  LDCU UR7, c[0x0][0x360] ;  /* 0x00006c00ff0777ac */ /* 0x000ea20008000800 */
[----:B------:R-:W2:Y:S06]  /*0050*/  S2R R5, SR_TID.X ;  /* 0x0000000000057919 */ /* 0x000eac0000002100 */
[----:B------:R-:W3:Y:S08]  /*0060*/  LDC R7, c[0x0][0x364] ;  /* 0x0000d900ff077b82 */ /* 0x000ef00000000800 */
[----:B------:R-:W0:Y:S01]  /*0070*/  S2UR UR6, SR_CTAID.X ;  /* 0x00000000000679c3 */ /* 0x000e220000002500 */
[----:B---3--:R-:W3:Y:S01]  /*0080*/  I2F.U32.RP R0, R7 ;  /* 0x0000000700007306 */ /* 0x008ee20000209000 */
[----:B------:R-:W-:Y:S01]  /*0090*/  ISETP.NE.U32.AND P2, PT, R7, RZ, PT ;  /* 0x000000ff0700720c */ /* 0x000fe20003f45070 */
[----:B0-----:R-:W-:-:S05]  /*00a0*/  UIMAD UR4, UR4, UR5, UR6 ;  /* 0x00000005040472a4 */ /* 0x001fca000f8e0206 */
[----:B------:R-:W0:Y:S01]  /*00b0*/  S2UR UR5, SR_CgaCtaId ;  /* 0x00000000000579c3 */ /* 0x000e220000008800 */
[----:B---3--:R-:W3:Y:S02]  /*00c0*/  MUFU.RCP R0, R0 ;  /* 0x0000000000007308 */ /* 0x008ee40000001000 */
[----:B---3--:R-:W-:Y:S01]  /*00d0*/  IADD3 R2, PT, PT, R0, 0xffffffe, RZ ;  /* 0x0ffffffe00027810 */ /* 0x008fe20007ffe0ff */
[----:B-1----:R-:W-:Y:S01]  /*00e0*/  IMAD R0, R7, UR4, R4 ;  /* 0x0000000407007c24 */ /* 0x002fe2000f8e0204 */
[----:B------:R-:W-:-:S04]  /*00f0*/  UMOV UR4, 0x400 ;  /* 0x0000040000047882 */ /* 0x000fc80000000000 */
[----:B------:R1:W3:Y:S01]  /*0100*/  F2I.FTZ.U32.TRUNC.NTZ R3, R2 ;  /* 0x0000000200037305 */ /* 0x0002e2000021f000 */
[----:B--2---:R-:W-:Y:S01]  /*0110*/  IMAD R5, R0, UR7, R5 ;  /* 0x0000000700057c24 */ /* 0x004fe2000f8e0205 */
[----:B0-----:R-:W-:Y:S01]  /*0120*/  ULEA UR4, UR5, UR4, 0x18 ;  /* 0x0000000405047291 */ /* 0x001fe2000f8ec0ff */
[----:B-1----:R-:W-:Y:S01]  /*0130*/  HFMA2 R2, -RZ, RZ, 0, 0 ;  /* 0x00000000ff027431 */ /* 0x002fe200000001ff */
[----:B---3--:R-:W-:-:S05]  /*0140*/  IADD3 R6, PT, PT, RZ, -R3, RZ ;  /* 0x80000003ff067210 */ /* 0x008fca0007ffe0ff */
[----:B------:R-:W-:-:S04]  /*0150*/  IMAD R9, R6, R7, RZ ;  /* 0x0000000706097224 */ /* 0x000fc800078e02ff */
[----:B------:R-:W-:-:S06]  /*0160*/  IMAD.HI.U32 R4, R3, R9, R2 ;  /* 0x0000000903047227 */ /* 0x000fcc00078e0002 */
[----:B------:R-:W-:-:S04]  /*0170*/  IMAD.HI.U32 R4, R4, R5, RZ ;  /* 0x0000000504047227 */ /* 0x000fc800078e00ff */
[----:B------:R-:W-:-:S04]  /*0180*/  IMAD.MOV R0, RZ, RZ, -R4 ;  /* 0x000000ffff007224 */ /* 0x000fc800078e0a04 */
[----:B------:R-:W-:-:S05]  /*0190*/  IMAD R0, R7, R0, R5 ;  /* 0x0000000007007224 */ /* 0x000fca00078e0205 */
[----:B------:R-:W-:-:S13]  /*01a0*/  ISETP.GE.U32.AND P0, PT, R0, R7, PT ;  /* 0x000000070000720c */ /* 0x000fda0003f06070 */
[----:B------:R-:W-:Y:S01]  /*01b0*/  @P0 IADD3 R0, PT, PT, R0, -R7, RZ ;  /* 0x8000000700000210 */ /* 0x000fe20007ffe0ff */
[----:B------:R-:W-:-:S03]  /*01c0*/  @P0 VIADD R4, R4, 0x1 ;  /* 0x0000000104040836 */ /* 0x000fc60000000000 */
[----:B------:R-:W-:-:S13]  /*01d0*/  ISETP.GE.U32.AND P1, PT, R0, R7, PT ;  /* 0x000000070000720c */ /* 0x000fda0003f26070 */
[----:B------:R-:W-:Y:S02]  /*01e0*/  @P1 IADD3 R4, PT, PT, R4, 0x1, RZ ;  /* 0x0000000104041810 */ /* 0x000fe40007ffe0ff */
[----:B------:R-:W-:-:S04]  /*01f0*/  @!P2 LOP3.LUT R4, RZ, R7, RZ, 0x33, !PT ;  /* 0x00000007ff04a212 */ /* 0x000fc800078e33ff */
[----:B------:R-:W-:-:S05]  /*0200*/  IADD3 R0, PT, PT, -R4, RZ, RZ ;  /* 0x000000ff04007210 */ /* 0x000fca0007ffe1ff */
[----:B------:R-:W-:Y:S01]  /*0210*/  IMAD R3, R7, R0, R5 ;  /* 0x0000000007037224 */ /* 0x000fe200078e0205 */
[----:B------:R-:W-:-:S03]  /*0220*/  LEA R0, R5, UR4, 0x2 ;  /* 0x0000000405007c11 */ /* 0x000fc6000f8e10ff */
[----:B------:R-:W-:Y:S02]  /*0230*/  IMAD R3, R3, UR7, R4 ;  /* 0x0000000703037c24 */ /* 0x000fe4000f8e0204 */
[----:B------:R-:W-:Y:S03]  /*0240*/  STS [R0], R5 ;  /* 0x0000000500007388 */ /* 0x000fe60000000800 */
[----:B------:R-:W-:Y:S01]  /*0250*/  LEA R4, R3, UR4, 0x2 ;  /* 0x0000000403047c11 */ /* 0x000fe2000f8e10ff */
[----:B------:R-:W-:Y:S08]  /*0260*/  BAR.SYNC.DEFER_BLOCKING 0x0 ;  /* 0x0000000000007b1d */ /* 0x000ff00000010000 */
[----:B------:R-:W0:Y:S01]  /*0270*/  LDC.64 R2, c[0x0][0x380] ;  /* 0x0000e000ff027b82 */ /* 0x000e220000000a00 */
[----:B------:R-:W1:Y:S01]  /*0280*/  LDCU.64 UR4, c[0x0][0x358] ;  /* 0x00006b00ff0477ac */ /* 0x000e620008000a00 */
[----:B------:R-:W1:Y:S01]  /*0290*/  LDS R7, [R4] ;  /* 0x0000000004077984 */ /* 0x000e620000000800 */
[----:B0-----:R-:W-:-:S05]  /*02a0*/  IMAD.WIDE.U32 R2, R5, 0x4, R2 ;  /* 0x0000000405027825 */ /* 0x001fca00078e0002 */
[----:B-1----:R-:W-:Y:S01]  /*02b0*/  STG.E desc[UR4][R2.64], R7 ;  /* 0x0000000702007986 */ /* 0x002fe2000c101904 */
[----:B------:R-:W-:Y:S05]  /*02c0*/  EXIT ;  /* 0x000000000000794d */ /* 0x000fea0003800000 */
.L_x_0:
[----:B------:R-:W-:-:S00]  /*02d0*/  BRA `(.L_x_0) ;  /* 0xfffffffc00fc7947 */ /* 0x000fc0000383ffff */
[----:B------:R-:W-:-:S00]  /*02e0*/  NOP ;  /* 0x0000000000007918 */ /* 0x000fc00000000000 */
        /* <DEDUP_REMOVED lines=9> */
.L_x_3:


//--------------------- .text._Z13setColReadColPi --------------------------
	.section	.text._Z13setColReadColPi,"ax",@progbits
	.align	128
        .global         _Z13setColReadColPi
        .type           _Z13setColReadColPi,@function
        .size           _Z13setColReadColPi,(.L_x_4 - _Z13setColReadColPi)
        .other          _Z13setColReadColPi,@"STO_CUDA_ENTRY STV_DEFAULT"
_Z13setColReadColPi:
.text._Z13setColReadColPi:
[----:B------:R-:W-:Y:S01]  /*0000*/  LDC R1, c[0x0][0x37c] ;  /* 0x0000df00ff017b82 */ /* 0x000fe20000000800 */
[----:B------:R-:W0:Y:S07]  /*0010*/  S2R R5, SR_TID.X ;  /* 0x0000000000057919 */ /* 0x000e2e0000002100 */
[----:B------:R-:W1:Y:S01]  /*0020*/  S2UR UR5, SR_CgaCtaId ;  /* 0x00000000000579c3 */ /* 0x000e620000008800 */
[----:B------:R-:W2:Y:S01]  /*0030*/  LDCU UR6, c[0x0][0x370] ;  /* 0x00006e00ff0677ac */ /* 0x000ea20008000800 */
[----:B------:R-:W3:Y:S01]  /*0040*/  S2R R3, SR_TID.Y ;  /* 0x0000000000037919 */ /* 0x000ee20000002200 */
[----:B------:R-:W4:Y:S05]  /*0050*/  LDCU UR9, c[0x0][0x360] ;  /* 0x00006c00ff0977ac */ /* 0x000f2a0008000800 */
[----:B------:R-:W-:Y:S01]  /*0060*/  S2UR UR7, SR_CTAID.Y ;  /* 0x00000000000779c3 */ /* 0x000fe20000002600 */
[----:B------:R-:W-:-:S07]  /*0070*/  UMOV UR4, 0x400 ;  /* 0x0000040000047882 */ /* 0x000fce0000000000 */
[----:B------:R-:W2:Y:S08]  /*0080*/  S2UR UR8, SR_CTAID.X ;  /* 0x00000000000879c3 */ /* 0x000eb00000002500 */
[----:B------:R-:W5:Y:S01]  /*0090*/  LDC R0, c[0x0][0x364] ;  /* 0x0000d900ff007b82 */ /* 0x000f620000000800 */
[----:B-1----:R-:W-:-:S06]  /*00a0*/  ULEA UR5, UR5, UR4, 0x18 ;  /* 0x0000000405057291 */ /* 0x002fcc000f8ec0ff */
[----:B0-----:R-:W-:-:S04]  /*00b0*/  LEA R2, R5, UR5, 0x6 ;  /* 0x0000000505027c11 */ /* 0x001fc8000f8e30ff */
[----:B---3--:R-:W-:Y:S01]  /*00c0*/  LEA R4, R3, R2, 0x2 ;  /* 0x0000000203047211 */ /* 0x008fe200078e10ff */
[----:B--2---:R-:W-:-:S06]  /*00d0*/  UIMAD UR4, UR6, UR7, UR8 ;  /* 0x00000007060472a4 */ /* 0x004fcc000f8e0208 */
[----:B-----5:R-:W-:Y:S02]  /*00e0*/  IMAD R0, R0, UR4, R3 ;  /* 0x0000000400007c24 */ /* 0x020fe4000f8e0203 */
[----:B------:R-:W0:Y:S03]  /*00f0*/  LDC.64 R2, c[0x0][0x380] ;  /* 0x0000e000ff027b82 */ /* 0x000e260000000a00 */
[----:B------:R-:W1:Y:S01]  /*0100*/  LDCU.64 UR4, c[0x0][0x358] ;  /* 0x00006b00ff0477ac */ /* 0x000e620008000a00 */
[----:B----4-:R-:W-:-:S05]  /*0110*/  IMAD R5, R0, UR9, R5 ;  /* 0x0000000900057c24 */ /* 0x010fca000f8e0205 */
[----:B------:R-:W-:Y:S01]  /*0120*/  STS [R4], R5 ;  /* 0x0000000504007388 */ /* 0x000fe20000000800 */
[----:B------:R-:W-:Y:S01]  /*0130*/  BAR.SYNC.DEFER_BLOCKING 0x0 ;  /* 0x0000000000007b1d */ /* 0x000fe20000010000 */
[----:B0-----:R-:W-:-:S05]  /*0140*/  IMAD.WIDE.U32 R2, R5, 0x4, R2 ;  /* 0x0000000405027825 */ /* 0x001fca00078e0002 */
[----:B------:R-:W1:Y:S04]  /*0150*/  LDS R7, [R4] ;  /* 0x0000000004077984 */ /* 0x000e680000000800 */
[----:B-1----:R-:W-:Y:S01]  /*0160*/  STG.E desc[UR4][R2.64], R7 ;  /* 0x0000000702007986 */ /* 0x002fe2000c101904 */
[----:B------:R-:W-:Y:S05]  /*0170*/  EXIT ;  /* 0x000000000000794d */ /* 0x000fea0003800000 */
.L_x_1:
        /* <DEDUP_REMOVED lines=16> */
.L_x_4:


//--------------------- .text._Z13setRowReadRowPi --------------------------
	.section	.text._Z13setRowReadRowPi,"ax",@progbits
	.align	128
        .global         _Z13setRowReadRowPi
        .type           _Z13setRowReadRowPi,@function
        .size           _Z13setRowReadRowPi,(.L_x_5 - _Z13setRowReadRowPi)
        .other          _Z13setRowReadRowPi,@"STO_CUDA_ENTRY STV_DEFAULT"
_Z13setRowReadRowPi:
.text._Z13setRowReadRowPi:
[----:B------:R-:W-:Y:S01]  /*0000*/  LDC R1, c[0x0][0x37c] ;  /* 0x0000df00ff017b82 */ /* 0x000fe20000000800 */
[----:B------:R-:W0:Y:S07]  /*0010*/  S2R R3, SR_TID.Y ;  /* 0x0000000000037919 */ /* 0x000e2e0000002200 */
[----:B------:R-:W1:Y:S01]  /*0020*/  S2UR UR5, SR_CgaCtaId ;  /* 0x00000000000579c3 */ /* 0x000e620000008800 */
[----:B------:R-:W2:Y:S01]  /*0030*/  LDCU UR6, c[0x0][0x370] ;  /* 0x00006e00ff0677ac */ /* 0x000ea20008000800 */
[----:B------:R-:W3:Y:S01]  /*0040*/  S2R R5, SR_TID.X ;  /* 0x0000000000057919 */ /* 0x000ee20000002100 */
        /* <DEDUP_REMOVED lines=19> */
.L_x_2:
        /* <DEDUP_REMOVED lines=16> */
.L_x_5:


//--------------------- .nv.shared._Z13setRowReadColPi --------------------------
	.section	.nv.shared._Z13setRowReadColPi,"aw",@nobits
	.sectionflags	@""
	.align	16
	.zero		1024


//--------------------- .nv.shared.reserved.0     --------------------------
	.section	.nv.shared.reserved.0,"aw",@nobits
	.weak		__nv_reservedSMEM_offset_0_alias
	.size		__nv_reservedSMEM_offset_0_alias, 0, 64
	.other		__nv_reservedSMEM_offset_0_alias,@"STO_CUDA_RESERVED_SHARED STV_DEFAULT"
__nv_reservedSMEM_offset_0_alias:
	.zero		0
	.zero		64


//--------------------- .nv.shared._Z13setColReadColPi --------------------------
	.section	.nv.shared._Z13setColReadColPi,"aw",@nobits
	.sectionflags	@""
	.align	16
.nv.shared._Z13setColReadColPi:
	.zero		3072


//--------------------- .nv.shared._Z13setRowReadRowPi --------------------------
	.section	.nv.shared._Z13setRowReadRowPi,"aw",@nobits
	.sectionflags	@""
	.align	16
.nv.shared._Z13setRowReadRowPi:
	.zero		3072


//--------------------- .nv.constant0._Z13setRowReadColPi --------------------------
	.section	.nv.constant0._Z13setRowReadColPi,"a",@progbits
	.sectionflags	@""
	.align	4
.nv.constant0._Z13setRowReadColPi:
	.zero		904


//--------------------- .nv.constant0._Z13setColReadColPi --------------------------
	.section	.nv.constant0._Z13setColReadColPi,"a",@progbits
	.sectionflags	@""
	.align	4
.nv.constant0._Z13setColReadColPi:
	.zero		904


//--------------------- .nv.constant0._Z13setRowReadRowPi --------------------------
	.section	.nv.constant0._Z13setRowReadRowPi,"a",@progbits
	.sectionflags	@""
	.align	4
.nv.constant0._Z13setRowReadRowPi:
	.zero		904


//--------------------- SYMBOLS --------------------------

	.type		.nv.reservedSmem.offset0,@object
	.size		.nv.reservedSmem.offset0,0x4
	.type		.nv.reservedSmem.cap,@object
	.size		.nv.reservedSmem.cap,0x4
